	.headerflags	@"EF_CUDA_TEXMODE_UNIFIED EF_CUDA_64BIT_ADDRESS EF_CUDA_ACCELERATORS EF_CUDA_SM90 EF_CUDA_VIRTUAL_SM(EF_CUDA_SM90)"
	.elftype	@"ET_EXEC"


//--------------------- .nv.info                  --------------------------
	.section	.nv.info,"",@"SHT_CUDA_INFO"
	.align	4


	//----- nvinfo : EIATTR_REGCOUNT
	.align		4
        /*0000*/ 	.byte	0x04, 0x2f
        /*0002*/ 	.short	(.L_3 - .L_2)
	.align		4
.L_2:
        /*0004*/ 	.word	index@(triton_poi_fused_cat_22)
        /*0008*/ 	.word	0x00000038


	//----- nvinfo : EIATTR_MIN_STACK_SIZE
	.align		4
.L_3:
        /*000c*/ 	.byte	0x04, 0x12
        /*000e*/ 	.short	(.L_5 - .L_4)
	.align		4
.L_4:
        /*0010*/ 	.word	index@(triton_poi_fused_cat_22)
        /*0014*/ 	.word	0x00000000


	//----- nvinfo : EIATTR_FRAME_SIZE
	.align		4
.L_5:
        /*0018*/ 	.byte	0x04, 0x11
        /*001a*/ 	.short	(.L_7 - .L_6)
	.align		4
.L_6:
        /*001c*/ 	.word	index@(triton_poi_fused_cat_22)
        /*0020*/ 	.word	0x00000000


	//----- nvinfo : EIATTR_MIN_STACK_SIZE
	.align		4
.L_7:
        /*0024*/ 	.byte	0x04, 0x12
        /*0026*/ 	.short	(.L_9 - .L_8)
	.align		4
.L_8:
        /*0028*/ 	.word	index@(triton_poi_fused_cat_22)
        /*002c*/ 	.word	0x00000000
.L_9:


//--------------------- .nv.info.triton_poi_fused_cat_22 --------------------------
	.section	.nv.info.triton_poi_fused_cat_22,"",@"SHT_CUDA_INFO"
	.sectionflags	@""
	.align	4


	//----- nvinfo : EIATTR_CUDA_API_VERSION
	.align		4
        /*0000*/ 	.byte	0x04, 0x37
        /*0002*/ 	.short	(.L_11 - .L_10)
.L_10:
        /*0004*/ 	.word	0x0000007c


	//----- nvinfo : EIATTR_KPARAM_INFO
	.align		4
.L_11:
        /*0008*/ 	.byte	0x04, 0x17
        /*000a*/ 	.short	(.L_13 - .L_12)
.L_12:
        /*000c*/ 	.word	0x00000000
        /*0010*/ 	.short	0x0015
        /*0012*/ 	.short	0x00a8
        /*0014*/ 	.byte	0x00, 0xf0, 0x11, 0x00


	//----- nvinfo : EIATTR_KPARAM_INFO
	.align		4
.L_13:
        /*0018*/ 	.byte	0x04, 0x17
        /*001a*/ 	.short	(.L_15 - .L_14)
.L_14:
        /*001c*/ 	.word	0x00000000
        /*0020*/ 	.short	0x0014
        /*0022*/ 	.short	0x00a0
        /*0024*/ 	.byte	0x00, 0xf4, 0x21, 0x00


	//----- nvinfo : EIATTR_KPARAM_INFO
	.align		4
.L_15:
        /*0028*/ 	.byte	0x04, 0x17
        /*002a*/ 	.short	(.L_17 - .L_16)
.L_16:
        /*002c*/ 	.word	0x00000000
        /*0030*/ 	.short	0x0013
        /*0032*/ 	.short	0x0098
        /*0034*/ 	.byte	0x00, 0xf4, 0x21, 0x00


	//----- nvinfo : EIATTR_KPARAM_INFO
	.align		4
.L_17:
        /*0038*/ 	.byte	0x04, 0x17
        /*003a*/ 	.short	(.L_19 - .L_18)
.L_18:
        /*003c*/ 	.word	0x00000000
        /*0040*/ 	.short	0x0012
        /*0042*/ 	.short	0x0090
        /*0044*/ 	.byte	0x00, 0xf4, 0x21, 0x00


	//----- nvinfo : EIATTR_KPARAM_INFO
	.align		4
.L_19:
        /*0048*/ 	.byte	0x04, 0x17
        /*004a*/ 	.short	(.L_21 - .L_20)
.L_20:
        /*004c*/ 	.word	0x00000000
        /*0050*/ 	.short	0x0011
        /*0052*/ 	.short	0x0088
        /*0054*/ 	.byte	0x00, 0xf4, 0x21, 0x00


	//----- nvinfo : EIATTR_KPARAM_INFO
	.align		4
.L_21:
        /*0058*/ 	.byte	0x04, 0x17
        /*005a*/ 	.short	(.L_23 - .L_22)
.L_22:
        /*005c*/ 	.word	0x00000000
        /*0060*/ 	.short	0x0010
        /*0062*/ 	.short	0x0080
        /*0064*/ 	.byte	0x00, 0xf4, 0x21, 0x00


	//----- nvinfo : EIATTR_KPARAM_INFO
	.align		4
.L_23:
        /*0068*/ 	.byte	0x04, 0x17
        /*006a*/ 	.short	(.L_25 - .L_24)
.L_24:
        /*006c*/ 	.word	0x00000000
        /*0070*/ 	.short	0x000f
        /*0072*/ 	.short	0x0078
        /*0074*/ 	.byte	0x00, 0xf4, 0x21, 0x00


	//----- nvinfo : EIATTR_KPARAM_INFO
	.align		4
.L_25:
        /*0078*/ 	.byte	0x04, 0x17
        /*007a*/ 	.short	(.L_27 - .L_26)
.L_26:
        /*007c*/ 	.word	0x00000000
        /*0080*/ 	.short	0x000e
        /*0082*/ 	.short	0x0070
        /*0084*/ 	.byte	0x00, 0xf4, 0x21, 0x00


	//----- nvinfo : EIATTR_KPARAM_INFO
	.align		4
.L_27:
        /*0088*/ 	.byte	0x04, 0x17
        /*008a*/ 	.short	(.L_29 - .L_28)
.L_28:
        /*008c*/ 	.word	0x00000000
        /*0090*/ 	.short	0x000d
        /*0092*/ 	.short	0x0068
        /*0094*/ 	.byte	0x00, 0xf4, 0x21, 0x00


	//----- nvinfo : EIATTR_KPARAM_INFO
	.align		4
.L_29:
        /*0098*/ 	.byte	0x04, 0x17
        /*009a*/ 	.short	(.L_31 - .L_30)
.L_30:
        /*009c*/ 	.word	0x00000000
        /*00a0*/ 	.short	0x000c
        /*00a2*/ 	.short	0x0060
        /*00a4*/ 	.byte	0x00, 0xf4, 0x21, 0x00


	//----- nvinfo : EIATTR_KPARAM_INFO
	.align		4
.L_31:
        /*00a8*/ 	.byte	0x04, 0x17
        /*00aa*/ 	.short	(.L_33 - .L_32)
.L_32:
        /*00ac*/ 	.word	0x00000000
        /*00b0*/ 	.short	0x000b
        /*00b2*/ 	.short	0x0058
        /*00b4*/ 	.byte	0x00, 0xf4, 0x21, 0x00


	//----- nvinfo : EIATTR_KPARAM_INFO
	.align		4
.L_33:
        /*00b8*/ 	.byte	0x04, 0x17
        /*00ba*/ 	.short	(.L_35 - .L_34)
.L_34:
        /*00bc*/ 	.word	0x00000000
        /*00c0*/ 	.short	0x000a
        /*00c2*/ 	.short	0x0050
        /*00c4*/ 	.byte	0x00, 0xf4, 0x21, 0x00


	//----- nvinfo : EIATTR_KPARAM_INFO
	.align		4
.L_35:
        /*00c8*/ 	.byte	0x04, 0x17
        /*00ca*/ 	.short	(.L_37 - .L_36)
.L_36:
        /*00cc*/ 	.word	0x00000000
        /*00d0*/ 	.short	0x0009
        /*00d2*/ 	.short	0x0048
        /*00d4*/ 	.byte	0x00, 0xf4, 0x21, 0x00


	//----- nvinfo : EIATTR_KPARAM_INFO
	.align		4
.L_37:
        /*00d8*/ 	.byte	0x04, 0x17
        /*00da*/ 	.short	(.L_39 - .L_38)
.L_38:
        /*00dc*/ 	.word	0x00000000
        /*00e0*/ 	.short	0x0008
        /*00e2*/ 	.short	0x0040
        /*00e4*/ 	.byte	0x00, 0xf4, 0x21, 0x00


	//----- nvinfo : EIATTR_KPARAM_INFO
	.align		4
.L_39:
        /*00e8*/ 	.byte	0x04, 0x17
        /*00ea*/ 	.short	(.L_41 - .L_40)
.L_40:
        /*00ec*/ 	.word	0x00000000
        /*00f0*/ 	.short	0x0007
        /*00f2*/ 	.short	0x0038
        /*00f4*/ 	.byte	0x00, 0xf4, 0x21, 0x00


	//----- nvinfo : EIATTR_KPARAM_INFO
	.align		4
.L_41:
        /*00f8*/ 	.byte	0x04, 0x17
        /*00fa*/ 	.short	(.L_43 - .L_42)
.L_42:
        /*00fc*/ 	.word	0x00000000
        /*0100*/ 	.short	0x0006
        /*0102*/ 	.short	0x0030
        /*0104*/ 	.byte	0x00, 0xf4, 0x21, 0x00


	//----- nvinfo : EIATTR_KPARAM_INFO
	.align		4
.L_43:
        /*0108*/ 	.byte	0x04, 0x17
        /*010a*/ 	.short	(.L_45 - .L_44)
.L_44:
        /*010c*/ 	.word	0x00000000
        /*0110*/ 	.short	0x0005
        /*0112*/ 	.short	0x0028
        /*0114*/ 	.byte	0x00, 0xf4, 0x21, 0x00


	//----- nvinfo : EIATTR_KPARAM_INFO
	.align		4
.L_45:
        /*0118*/ 	.byte	0x04, 0x17
        /*011a*/ 	.short	(.L_47 - .L_46)
.L_46:
        /*011c*/ 	.word	0x00000000
        /*0120*/ 	.short	0x0004
        /*0122*/ 	.short	0x0020
        /*0124*/ 	.byte	0x00, 0xf4, 0x21, 0x00


	//----- nvinfo : EIATTR_KPARAM_INFO
	.align		4
.L_47:
        /*0128*/ 	.byte	0x04, 0x17
        /*012a*/ 	.short	(.L_49 - .L_48)
.L_48:
        /*012c*/ 	.word	0x00000000
        /*0130*/ 	.short	0x0003
        /*0132*/ 	.short	0x0018
        /*0134*/ 	.byte	0x00, 0xf4, 0x21, 0x00


	//----- nvinfo : EIATTR_KPARAM_INFO
	.align		4
.L_49:
        /*0138*/ 	.byte	0x04, 0x17
        /*013a*/ 	.short	(.L_51 - .L_50)
.L_50:
        /*013c*/ 	.word	0x00000000
        /*0140*/ 	.short	0x0002
        /*0142*/ 	.short	0x0010
        /*0144*/ 	.byte	0x00, 0xf4, 0x21, 0x00


	//----- nvinfo : EIATTR_KPARAM_INFO
	.align		4
.L_51:
        /*0148*/ 	.byte	0x04, 0x17
        /*014a*/ 	.short	(.L_53 - .L_52)
.L_52:
        /*014c*/ 	.word	0x00000000
        /*0150*/ 	.short	0x0001
        /*0152*/ 	.short	0x0008
        /*0154*/ 	.byte	0x00, 0xf4, 0x21, 0x00


	//----- nvinfo : EIATTR_KPARAM_INFO
	.align		4
.L_53:
        /*0158*/ 	.byte	0x04, 0x17
        /*015a*/ 	.short	(.L_55 - .L_54)
.L_54:
        /*015c*/ 	.word	0x00000000
        /*0160*/ 	.short	0x0000
        /*0162*/ 	.short	0x0000
        /*0164*/ 	.byte	0x00, 0xf4, 0x21, 0x00


	//----- nvinfo : EIATTR_SPARSE_MMA_MASK
	.align		4
.L_55:
        /*0168*/ 	.byte	0x03, 0x50
        /*016a*/ 	.short	0x0000


	//----- nvinfo : EIATTR_MAXREG_COUNT
	.align		4
        /*016c*/ 	.byte	0x03, 0x1b
        /*016e*/ 	.short	0x00ff


	//----- nvinfo : EIATTR_EXIT_INSTR_OFFSETS
	.align		4
        /*0170*/ 	.byte	0x04, 0x1c
        /*0172*/ 	.short	(.L_57 - .L_56)


	//   ....[0]....
.L_56:
        /*0174*/ 	.word	0x00001290


	//   ....[1]....
        /*0178*/ 	.word	0x000012b0


	//----- nvinfo : EIATTR_REQNTID
	.align		4
.L_57:
        /*017c*/ 	.byte	0x04, 0x10
        /*017e*/ 	.short	(.L_59 - .L_58)
.L_58:
        /*0180*/ 	.word	0x00000100
        /*0184*/ 	.word	0x00000001
        /*0188*/ 	.word	0x00000001


	//----- nvinfo : EIATTR_CBANK_PARAM_SIZE
	.align		4
.L_59:
        /*018c*/ 	.byte	0x03, 0x19
        /*018e*/ 	.short	0x00ac


	//----- nvinfo : EIATTR_PARAM_CBANK
	.align		4
        /*0190*/ 	.byte	0x04, 0x0a
        /*0192*/ 	.short	(.L_61 - .L_60)
	.align		4
.L_60:
        /*0194*/ 	.word	index@(.nv.constant0.triton_poi_fused_cat_22)
        /*0198*/ 	.short	0x0210
        /*019a*/ 	.short	0x00ac


	//----- nvinfo : EIATTR_SW_WAR
	.align		4
.L_61:
        /*019c*/ 	.byte	0x04, 0x36
        /*019e*/ 	.short	(.L_63 - .L_62)
.L_62:
        /*01a0*/ 	.word	0x00000008
.L_63:


//--------------------- .nv.callgraph             --------------------------
	.section	.nv.callgraph,"",@"SHT_CUDA_CALLGRAPH"
	.align	4
	.sectionentsize	8
	.align		4
        /*0000*/ 	.word	0x00000000
	.align		4
        /*0004*/ 	.word	0xffffffff
	.align		4
        /*0008*/ 	.word	0x00000000
	.align		4
        /*000c*/ 	.word	0xfffffffe
	.align		4
        /*0010*/ 	.word	0x00000000
	.align		4
        /*0014*/ 	.word	0xfffffffd
	.align		4
        /*0018*/ 	.word	0x00000000
	.align		4
        /*001c*/ 	.word	0xfffffffc


//--------------------- .nv.constant4             --------------------------
	.section	.nv.constant4,"a",@progbits
	.align	8
	.align		8
.nv.constant4:
        /*0000*/ 	.dword	_$_str
	.align		8
        /*0008*/ 	.dword	_$_str_$_2


//--------------------- .text.triton_poi_fused_cat_22 --------------------------
	.section	.text.triton_poi_fused_cat_22,"ax",@progbits
	.align	128
        .global         triton_poi_fused_cat_22
        .type           triton_poi_fused_cat_22,@function
        .size           triton_poi_fused_cat_22,(.L_x_1 - triton_poi_fused_cat_22)
        .other          triton_poi_fused_cat_22,@"STO_CUDA_ENTRY STV_DEFAULT"
triton_poi_fused_cat_22:
.text.triton_poi_fused_cat_22:
[----:B------:R-:W0:Y:S01]  /*0000*/  LDC R1, c[0x0][0x28] ;  /* 0x00000a00ff017b82 */ /* 0x000e220000000800 */
[----:B------:R-:W1:Y:S01]  /*0010*/  S2R R0, SR_TID.X ;  /* 0x0000000000007919 */ /* 0x000e620000002100 */
[----:B------:R-:W-:-:S06]  /*0020*/  CS2R R26, SRZ ;  /* 0x00000000001a7805 */ /* 0x000fcc000001ff00 */
[----:B------:R-:W2:Y:S01]  /*0030*/  LDC.64 R16, c[0x0][0x270] ;  /* 0x00009c00ff107b82 */ /* 0x000ea20000000a00 */
[----:B------:R-:W-:Y:S01]  /*0040*/  ULDC.64 UR4, c[0x0][0x208] ;  /* 0x0000820000047ab9 */ /* 0x000fe20000000a00 */
[----:B------:R-:W3:Y:S01]  /*0050*/  S2R R3, SR_CTAID.X ;  /* 0x0000000000037919 */ /* 0x000ee20000002500 */
[----:B------:R-:W-:-:S05]  /*0060*/  ULDC.64 UR6, c[0x0][0x260] ;  /* 0x0000980000067ab9 */ /* 0x000fca0000000a00 */
[----:B------:R-:W4:Y:S08]  /*0070*/  LDC.64 R20, c[0x0][0x278] ;  /* 0x00009e00ff147b82 */ /* 0x000f300000000a00 */
[----:B------:R-:W5:Y:S08]  /*0080*/  LDC.64 R12, c[0x0][0x268] ;  /* 0x00009a00ff0c7b82 */ /* 0x000f700000000a00 */
[----:B------:R-:W2:Y:S01]  /*0090*/  LDC.64 R22, c[0x0][0x280] ;  /* 0x0000a000ff167b82 */ /* 0x000ea20000000a00 */
[----:B-1----:R-:W-:Y:S01]  /*00a0*/  IMAD.SHL.U32 R0, R0, 0x2, RZ ;  /* 0x0000000200007824 */ /* 0x002fe200078e00ff */
[----:B------:R-:W-:-:S02]  /*00b0*/  CS2R R46, SRZ ;  /* 0x00000000002e7805 */ /* 0x000fc4000001ff00 */
[----:B------:R-:W-:Y:S02]  /*00c0*/  CS2R R14, SRZ ;  /* 0x00000000000e7805 */ /* 0x000fe4000001ff00 */
[----:B------:R-:W-:Y:S02]  /*00d0*/  CS2R R18, SRZ ;  /* 0x0000000000127805 */ /* 0x000fe4000001ff00 */
[----:B------:R-:W-:Y:S02]  /*00e0*/  CS2R R10, SRZ ;  /* 0x00000000000a7805 */ /* 0x000fe4000001ff00 */
[----:B------:R-:W-:Y:S01]  /*00f0*/  LOP3.LUT R0, R0, 0x1fe, RZ, 0xc0, !PT ;  /* 0x000001fe00007812 */ /* 0x000fe200078ec0ff */
[----:B------:R-:W1:Y:S04]  /*0100*/  LDC.64 R52, c[0x0][0x228] ;  /* 0x00008a00ff347b82 */ /* 0x000e680000000a00 */
[----:B---3--:R-:W-:-:S04]  /*0110*/  IMAD R4, R3, 0x200, R0 ;  /* 0x0000020003047824 */ /* 0x008fc800078e0200 */
[----:B------:R-:W-:Y:S01]  /*0120*/  IMAD.HI R0, R4, 0x38e38e39, RZ ;  /* 0x38e38e3904007827 */ /* 0x000fe200078e02ff */
[----:B------:R-:W3:Y:S04]  /*0130*/  LDC.64 R2, c[0x0][0x220] ;  /* 0x00008800ff027b82 */ /* 0x000ee80000000a00 */
[----:B------:R-:W-:-:S04]  /*0140*/  SHF.R.U32.HI R5, RZ, 0x1f, R0 ;  /* 0x0000001fff057819 */ /* 0x000fc80000011600 */
[----:B------:R-:W-:Y:S01]  /*0150*/  LEA.HI.SX32 R5, R0, R5, 0x1a ;  /* 0x0000000500057211 */ /* 0x000fe200078fd2ff */
[----:B------:R-:W1:Y:S04]  /*0160*/  LDC.64 R36, c[0x0][0x210] ;  /* 0x00008400ff247b82 */ /* 0x000e680000000a00 */
[C---:B------:R-:W-:Y:S02]  /*0170*/  IMAD R8, R5.reuse, -0x120, R4 ;  /* 0xfffffee005087824 */ /* 0x040fe400078e0204 */
[----:B------:R-:W-:Y:S02]  /*0180*/  IMAD R9, R5, 0x60, RZ ;  /* 0x0000006005097824 */ /* 0x000fe400078e02ff */
[C---:B------:R-:W-:Y:S01]  /*0190*/  VIADD R0, R8.reuse, 0xffffff80 ;  /* 0xffffff8008007836 */ /* 0x040fe20000000000 */
[----:B------:R-:W-:Y:S01]  /*01a0*/  ISETP.GE.AND P1, PT, R8, 0x40, PT ;  /* 0x000000400800780c */ /* 0x000fe20003f26270 */
[----:B------:R-:W1:Y:S03]  /*01b0*/  LDC.64 R40, c[0x0][0x218] ;  /* 0x00008600ff287b82 */ /* 0x000e660000000a00 */
[----:B------:R-:W-:Y:S01]  /*01c0*/  ISETP.LT.AND P3, PT, R4, 0x158880, !P1 ;  /* 0x001588800400780c */ /* 0x000fe20004f61270 */
[----:B---3--:R-:W-:Y:S01]  /*01d0*/  IMAD.WIDE R2, R8, 0x4, R2 ;  /* 0x0000000408027825 */ /* 0x008fe200078e0202 */
[----:B------:R-:W-:-:S02]  /*01e0*/  SHF.R.S32.HI R28, RZ, 0x1f, R8 ;  /* 0x0000001fff1c7819 */ /* 0x000fc40000011408 */
[----:B------:R-:W-:Y:S01]  /*01f0*/  IADD3 R6, P0, R8, R9, RZ ;  /* 0x0000000908067210 */ /* 0x000fe20007f1e0ff */
[----:B------:R-:W3:Y:S01]  /*0200*/  LDC.64 R42, c[0x0][0x230] ;  /* 0x00008c00ff2a7b82 */ /* 0x000ee20000000a00 */
[----:B------:R-:W-:Y:S01]  /*0210*/  ISETP.GE.U32.AND P2, PT, R0, 0x60, PT ;  /* 0x000000600000780c */ /* 0x000fe20003f46070 */
[----:B--2---:R-:W-:Y:S01]  /*0220*/  IMAD.WIDE R16, R8, 0x4, R16 ;  /* 0x0000000408107825 */ /* 0x004fe200078e0210 */
[----:B------:R-:W-:-:S05]  /*0230*/  P2R R7, PR, RZ, 0x2 ;  /* 0x00000002ff077803 */ /* 0x000fca0000000000 */
[----:B------:R2:W3:Y:S01]  /*0240*/  @P3 LDG.E.EL.64 R26, desc[UR4][R2.64] ;  /* 0x00000004021a3981 */ /* 0x0004e2000c2e1b00 */
[----:B------:R-:W-:Y:S01]  /*0250*/  LEA.HI.X.SX32 R9, R9, R28, 0x1, P0 ;  /* 0x0000001c09097211 */ /* 0x000fe200000f0eff */
[----:B----4-:R-:W-:Y:S01]  /*0260*/  IMAD.WIDE R20, R8, 0x4, R20 ;  /* 0x0000000408147825 */ /* 0x010fe200078e0214 */
[----:B------:R-:W-:Y:S02]  /*0270*/  ISETP.LT.AND P0, PT, R4, 0x158880, !P2 ;  /* 0x001588800400780c */ /* 0x000fe40005701270 */
[----:B------:R-:W-:Y:S01]  /*0280*/  LEA R24, P4, R6, UR6, 0x2 ;  /* 0x0000000606187c11 */ /* 0x000fe2000f8810ff */
[----:B-----5:R-:W-:Y:S01]  /*0290*/  IMAD.WIDE R12, R8, 0x4, R12 ;  /* 0x00000004080c7825 */ /* 0x020fe200078e020c */
[----:B------:R-:W-:Y:S02]  /*02a0*/  P2R R0, PR, RZ, 0x4 ;  /* 0x00000004ff007803 */ /* 0x000fe40000000000 */
[----:B------:R-:W-:Y:S02]  /*02b0*/  LEA.HI.X R25, R6, UR7, R9, 0x2, P4 ;  /* 0x0000000706197c11 */ /* 0x000fe4000a0f1409 */
[----:B--2---:R-:W-:Y:S01]  /*02c0*/  CS2R R2, SRZ ;  /* 0x0000000000027805 */ /* 0x004fe2000001ff00 */
[----:B0-----:R-:W-:Y:S01]  /*02d0*/  IMAD.WIDE R22, R8, 0x4, R22 ;  /* 0x0000000408167825 */ /* 0x001fe200078e0216 */
[----:B------:R-:W-:-:S03]  /*02e0*/  ULDC.64 UR6, c[0x0][0x238] ;  /* 0x00008e0000067ab9 */ /* 0x000fc60000000a00 */
[----:B------:R0:W2:Y:S04]  /*02f0*/  @P0 LDG.E.EL.64 R46, desc[UR4][R24.64+-0x200] ;  /* 0xfffe0004182e0981 */ /* 0x0000a8000c2e1b00 */
[----:B------:R-:W4:Y:S04]  /*0300*/  @P0 LDG.E.EL.64 R14, desc[UR4][R16.64+-0x200] ;  /* 0xfffe0004100e0981 */ /* 0x000f28000c2e1b00 */
[----:B------:R5:W4:Y:S04]  /*0310*/  @P0 LDG.E.EL.64 R18, desc[UR4][R20.64+-0x200] ;  /* 0xfffe000414120981 */ /* 0x000b28000c2e1b00 */
[----:B------:R-:W4:Y:S04]  /*0320*/  @P0 LDG.E.EL.64 R2, desc[UR4][R12.64+-0x200] ;  /* 0xfffe00040c020981 */ /* 0x000f28000c2e1b00 */
[----:B------:R0:W4:Y:S01]  /*0330*/  @P0 LDG.E.EL.64 R10, desc[UR4][R22.64+-0x200] ;  /* 0xfffe0004160a0981 */ /* 0x000122000c2e1b00 */
[----:B------:R-:W-:-:S05]  /*0340*/  IMAD.SHL.U32 R35, R5, 0x40, RZ ;  /* 0x0000004005237824 */ /* 0x000fca00078e00ff */
[----:B------:R-:W-:-:S04]  /*0350*/  IADD3 R5, P4, R8, R35, RZ ;  /* 0x0000002308057210 */ /* 0x000fc80007f9e0ff */
[----:B------:R-:W-:Y:S01]  /*0360*/  LEA.HI.X.SX32 R28, R35, R28, 0x1, P4 ;  /* 0x0000001c231c7211 */ /* 0x000fe200020f0eff */
[C---:B0-----:R-:W-:Y:S02]  /*0370*/  IMAD.SHL.U32 R24, R5.reuse, 0x4, RZ ;  /* 0x0000000405187824 */ /* 0x041fe400078e00ff */
[----:B-----5:R-:W-:Y:S01]  /*0380*/  IMAD.MOV.U32 R21, RZ, RZ, 0x3e800000 ;  /* 0x3e800000ff157424 */ /* 0x020fe200078e00ff */
[----:B------:R-:W-:Y:S02]  /*0390*/  SHF.L.U64.HI R20, R5, 0x2, R28 ;  /* 0x0000000205147819 */ /* 0x000fe4000001021c */
[----:B------:R-:W-:Y:S01]  /*03a0*/  IADD3 R22, P4, R24, UR6, RZ ;  /* 0x0000000618167c10 */ /* 0x000fe2000ff9e0ff */
[----:B------:R-:W0:Y:S03]  /*03b0*/  LDC.64 R28, c[0x0][0x248] ;  /* 0x00009200ff1c7b82 */ /* 0x000e260000000a00 */
[----:B------:R-:W-:Y:S01]  /*03c0*/  IADD3.X R23, R20, UR7, RZ, P4, !PT ;  /* 0x0000000714177c10 */ /* 0x000fe2000a7fe4ff */
[----:B------:R-:W-:Y:S01]  /*03d0*/  ULDC.64 UR6, c[0x0][0x288] ;  /* 0x0000a20000067ab9 */ /* 0x000fe20000000a00 */
[----:B------:R-:W-:-:S02]  /*03e0*/  ISETP.GT.AND P1, PT, R8, 0xdf, PT ;  /* 0x000000df0800780c */ /* 0x000fc40003f24270 */
[----:B---3--:R-:W-:-:S05]  /*03f0*/  SEL R27, R27, RZ, P3 ;  /* 0x000000ff1b1b7207 */ /* 0x008fca0001800000 */
[----:B------:R-:W-:-:S04]  /*0400*/  FADD R27, R27, 0.0010000000474974513054 ;  /* 0x3a83126f1b1b7421 */ /* 0x000fc80000000000 */
[----:B------:R-:W3:Y:S01]  /*0410*/  MUFU.SQRT R13, R27 ;  /* 0x0000001b000d7308 */ /* 0x000ee20000002000 */
[----:B--2---:R-:W-:Y:S02]  /*0420*/  SEL R48, R46, RZ, P0 ;  /* 0x000000ff2e307207 */ /* 0x004fe40000000000 */
[----:B----4-:R-:W-:Y:S02]  /*0430*/  SEL R46, R14, RZ, P0 ;  /* 0x000000ff0e2e7207 */ /* 0x010fe40000000000 */
[----:B---3--:R-:W-:Y:S02]  /*0440*/  FSETP.GT.AND P5, PT, R13, 8.50705917302346158658e+37, PT ;  /* 0x7e8000000d00780b */ /* 0x008fe40003fa4000 */
[----:B------:R-:W-:Y:S02]  /*0450*/  SEL R14, R18, RZ, P0 ;  /* 0x000000ff120e7207 */ /* 0x000fe40000000000 */
[----:B------:R-:W-:Y:S02]  /*0460*/  SEL R17, R19, RZ, P0 ;  /* 0x000000ff13117207 */ /* 0x000fe40000000000 */
[----:B------:R-:W2:Y:S01]  /*0470*/  LDC.64 R18, c[0x0][0x298] ;  /* 0x0000a600ff127b82 */ /* 0x000ea20000000a00 */
[----:B------:R-:W-:-:S02]  /*0480*/  SEL R47, R47, RZ, P0 ;  /* 0x000000ff2f2f7207 */ /* 0x000fc40000000000 */
[----:B------:R-:W-:Y:S02]  /*0490*/  SEL R49, R15, RZ, P0 ;  /* 0x000000ff0f317207 */ /* 0x000fe40000000000 */
[----:B------:R-:W-:Y:S02]  /*04a0*/  SEL R45, R2, RZ, P0 ;  /* 0x000000ff022d7207 */ /* 0x000fe40000000000 */
[----:B------:R-:W-:Y:S02]  /*04b0*/  SEL R16, R3, RZ, P0 ;  /* 0x000000ff03107207 */ /* 0x000fe40000000000 */
[----:B------:R-:W-:Y:S02]  /*04c0*/  SEL R9, R10, RZ, P0 ;  /* 0x000000ff0a097207 */ /* 0x000fe40000000000 */
[----:B------:R-:W-:Y:S02]  /*04d0*/  SEL R12, R11, RZ, P0 ;  /* 0x000000ff0b0c7207 */ /* 0x000fe40000000000 */
[C---:B------:R-:W-:Y:S01]  /*04e0*/  FSETP.GEU.AND P0, PT, R13.reuse, 1.175494350822287508e-38, PT ;  /* 0x008000000d00780b */ /* 0x040fe20003f0e000 */
[----:B------:R-:W-:Y:S01]  /*04f0*/  @P5 FMUL R13, R13, 0.25 ;  /* 0x3e8000000d0d5820 */ /* 0x000fe20000400000 */
[----:B------:R-:W-:-:S02]  /*0500*/  FSEL R5, R21, 1, P5 ;  /* 0x3f80000015057808 */ /* 0x000fc40002800000 */
[----:B------:R-:W-:Y:S02]  /*0510*/  IADD3 R24, P5, R24, UR6, RZ ;  /* 0x0000000618187c10 */ /* 0x000fe4000ffbe0ff */
[----:B------:R-:W-:Y:S02]  /*0520*/  SEL R26, R26, RZ, P3 ;  /* 0x000000ff1a1a7207 */ /* 0x000fe40001800000 */
[----:B------:R-:W-:Y:S02]  /*0530*/  IADD3.X R25, R20, UR7, RZ, P5, !PT ;  /* 0x0000000714197c10 */ /* 0x000fe4000affe4ff */
[----:B------:R-:W-:Y:S01]  /*0540*/  ISETP.LT.AND P5, PT, R4, 0x158880, P1 ;  /* 0x001588800400780c */ /* 0x000fe20000fa1270 */
[----:B------:R-:W-:Y:S01]  /*0550*/  FADD R26, R26, 0.0010000000474974513054 ;  /* 0x3a83126f1a1a7421 */ /* 0x000fe20000000000 */
[----:B--2---:R-:W-:-:S03]  /*0560*/  IMAD.WIDE R10, R8, 0x4, R18 ;  /* 0x00000004080a7825 */ /* 0x004fc600078e0212 */
[----:B------:R2:W3:Y:S02]  /*0570*/  MUFU.SQRT R6, R26 ;  /* 0x0000001a00067308 */ /* 0x0004e40000002000 */
[----:B--2---:R-:W-:-:S06]  /*0580*/  CS2R R26, SRZ ;  /* 0x00000000001a7805 */ /* 0x004fcc000001ff00 */
[----:B------:R-:W2:Y:S01]  /*0590*/  @P5 LDG.E.EL.64 R26, desc[UR4][R10.64+-0x380] ;  /* 0xfffc80040a1a5981 */ /* 0x000ea2000c2e1b00 */
[C---:B---3--:R-:W-:Y:S02]  /*05a0*/  FSETP.GT.AND P6, PT, R6.reuse, 8.50705917302346158658e+37, PT ;  /* 0x7e8000000600780b */ /* 0x048fe40003fc4000 */
[----:B------:R-:W-:Y:S02]  /*05b0*/  FSETP.GEU.AND P4, PT, R6, 1.175494350822287508e-38, PT ;  /* 0x008000000600780b */ /* 0x000fe40003f8e000 */
[----:B------:R-:W-:Y:S01]  /*05c0*/  LOP3.LUT R3, R8, 0xffffffc0, RZ, 0xc0, !PT ;  /* 0xffffffc008037812 */ /* 0x000fe200078ec0ff */
[----:B------:R-:W-:Y:S01]  /*05d0*/  @!P0 FMUL R13, R13, 16777216 ;  /* 0x4b8000000d0d8820 */ /* 0x000fe20000400000 */
[----:B------:R-:W-:Y:S01]  /*05e0*/  FSEL R2, R21, 1, P6 ;  /* 0x3f80000015027808 */ /* 0x000fe20003000000 */
[----:B------:R-:W-:Y:S01]  /*05f0*/  @!P0 FMUL R5, R5, 16777216 ;  /* 0x4b80000005058820 */ /* 0x000fe20000400000 */
[----:B------:R-:W-:-:S05]  /*0600*/  ISETP.NE.AND P0, PT, R3, 0x40, PT ;  /* 0x000000400300780c */ /* 0x000fca0003f05270 */
[----:B------:R-:W-:Y:S02]  /*0610*/  @P6 FMUL R6, R6, 0.25 ;  /* 0x3e80000006066820 */ /* 0x000fe40000400000 */
[----:B------:R-:W-:Y:S02]  /*0620*/  @!P4 FMUL R2, R2, 16777216 ;  /* 0x4b8000000202c820 */ /* 0x000fe40000400000 */
[----:B------:R-:W-:Y:S01]  /*0630*/  @!P4 FMUL R6, R6, 16777216 ;  /* 0x4b8000000606c820 */ /* 0x000fe20000400000 */
[----:B------:R-:W-:Y:S01]  /*0640*/  ISETP.LT.AND P4, PT, R4, 0x158880, !P0 ;  /* 0x001588800400780c */ /* 0x000fe20004781270 */
[----:B0-----:R-:W-:Y:S01]  /*0650*/  IMAD.WIDE R28, R8, 0x4, R28 ;  /* 0x00000004081c7825 */ /* 0x001fe200078e021c */
[----:B--2---:R-:W-:Y:S02]  /*0660*/  SEL R26, R26, RZ, P5 ;  /* 0x000000ff1a1a7207 */ /* 0x004fe40002800000 */
[----:B------:R-:W-:-:S03]  /*0670*/  SEL R27, R27, RZ, P5 ;  /* 0x000000ff1b1b7207 */ /* 0x000fc60002800000 */
[----:B------:R-:W-:Y:S02]  /*0680*/  FADD R26, R26, 0.0010000000474974513054 ;  /* 0x3a83126f1a1a7421 */ /* 0x000fe40000000000 */
[----:B------:R-:W-:Y:S02]  /*0690*/  FADD R27, R27, 0.0010000000474974513054 ;  /* 0x3a83126f1b1b7421 */ /* 0x000fe40000000000 */
[----:B------:R-:W0:Y:S08]  /*06a0*/  MUFU.SQRT R15, R26 ;  /* 0x0000001a000f7308 */ /* 0x000e300000002000 */
[----:B------:R2:W3:Y:S02]  /*06b0*/  MUFU.SQRT R18, R27 ;  /* 0x0000001b00127308 */ /* 0x0004e40000002000 */
[----:B--2---:R-:W-:-:S06]  /*06c0*/  CS2R R26, SRZ ;  /* 0x00000000001a7805 */ /* 0x004fcc000001ff00 */
[----:B------:R-:W2:Y:S01]  /*06d0*/  @P4 LDG.E.EL.64 R26, desc[UR4][R28.64+-0x100] ;  /* 0xffff00041c1a4981 */ /* 0x000ea2000c2e1b00 */
[C---:B0-----:R-:W-:Y:S02]  /*06e0*/  FSETP.GEU.AND P1, PT, R15.reuse, 1.175494350822287508e-38, PT ;  /* 0x008000000f00780b */ /* 0x041fe40003f2e000 */
[----:B------:R-:W-:Y:S02]  /*06f0*/  FSETP.GT.AND P6, PT, R15, 8.50705917302346158658e+37, PT ;  /* 0x7e8000000f00780b */ /* 0x000fe40003fc4000 */
[----:B------:R-:W-:Y:S02]  /*0700*/  P2R R30, PR, RZ, 0x2 ;  /* 0x00000002ff1e7803 */ /* 0x000fe40000000000 */
[----:B---3--:R-:W-:-:S04]  /*0710*/  FSETP.GEU.AND P1, PT, R18, 1.175494350822287508e-38, PT ;  /* 0x008000001200780b */ /* 0x008fc80003f2e000 */
[----:B------:R-:W-:Y:S02]  /*0720*/  P2R R11, PR, RZ, 0x2 ;  /* 0x00000002ff0b7803 */ /* 0x000fe40000000000 */
[----:B------:R-:W-:Y:S02]  /*0730*/  P2R R3, PR, RZ, 0x1 ;  /* 0x00000001ff037803 */ /* 0x000fe40000000000 */
[----:B------:R-:W-:Y:S01]  /*0740*/  ISETP.NE.AND P0, PT, R11, RZ, PT ;  /* 0x000000ff0b00720c */ /* 0x000fe20003f05270 */
[----:B------:R-:W-:Y:S02]  /*0750*/  IMAD.IADD R39, R8, 0x1, R35 ;  /* 0x0000000108277824 */ /* 0x000fe400078e0223 */
[----:B------:R-:W-:Y:S01]  /*0760*/  @P6 FMUL R15, R15, 0.25 ;  /* 0x3e8000000f0f6820 */ /* 0x000fe20000400000 */
[----:B------:R-:W-:Y:S01]  /*0770*/  FSEL R20, R21, 1, P6 ;  /* 0x3f80000015147808 */ /* 0x000fe20003000000 */
[----:B------:R-:W0:Y:S01]  /*0780*/  LDC.64 R34, c[0x0][0x240] ;  /* 0x00009000ff227b82 */ /* 0x000e220000000a00 */
[----:B------:R-:W-:-:S02]  /*0790*/  FSETP.GT.AND P6, PT, R18, 8.50705917302346158658e+37, PT ;  /* 0x7e8000001200780b */ /* 0x000fc40003fc4000 */
[----:B------:R-:W-:Y:S02]  /*07a0*/  P2R R11, PR, RZ, 0x1 ;  /* 0x00000001ff0b7803 */ /* 0x000fe40000000000 */
[----:B------:R-:W-:Y:S02]  /*07b0*/  ISETP.NE.AND P0, PT, R30, RZ, PT ;  /* 0x000000ff1e00720c */ /* 0x000fe40003f05270 */
[----:B------:R-:W-:Y:S01]  /*07c0*/  CS2R R30, SRZ ;  /* 0x00000000001e7805 */ /* 0x000fe2000001ff00 */
[----:B-1----:R-:W-:-:S05]  /*07d0*/  IMAD.WIDE R52, R8, 0x4, R52 ;  /* 0x0000000408347825 */ /* 0x002fca00078e0234 */
[----:B------:R-:W3:Y:S01]  /*07e0*/  @P3 LDG.E.EL.64 R30, desc[UR4][R52.64] ;  /* 0x00000004341e3981 */ /* 0x000ee2000c2e1b00 */
[----:B------:R-:W-:Y:S01]  /*07f0*/  FSEL R19, R21, 1, P6 ;  /* 0x3f80000015137808 */ /* 0x000fe20003000000 */
[----:B------:R-:W-:Y:S01]  /*0800*/  @P6 FMUL R18, R18, 0.25 ;  /* 0x3e80000012126820 */ /* 0x000fe20000400000 */
[----:B------:R-:W-:Y:S01]  /*0810*/  IMAD.WIDE R36, R39, 0x4, R36 ;  /* 0x0000000427247825 */ /* 0x000fe200078e0224 */
[----:B------:R-:W-:Y:S02]  /*0820*/  CS2R R38, SRZ ;  /* 0x0000000000267805 */ /* 0x000fe4000001ff00 */
[----:B------:R-:W-:Y:S01]  /*0830*/  P2R R10, PR, RZ, 0x20 ;  /* 0x00000020ff0a7803 */ /* 0x000fe20000000000 */
[----:B------:R-:W-:-:S03]  /*0840*/  FADD R49, R49, 0.0010000000474974513054 ;  /* 0x3a83126f31317421 */ /* 0x000fc60000000000 */
[----:B------:R1:W4:Y:S01]  /*0850*/  @P3 LDG.E.EL.64 R38, desc[UR4][R36.64] ;  /* 0x0000000424263981 */ /* 0x000322000c2e1b00 */
[----:B0-----:R-:W-:-:S04]  /*0860*/  IMAD.WIDE R34, R8, 0x4, R34 ;  /* 0x0000000408227825 */ /* 0x001fc800078e0222 */
[----:B-1----:R-:W-:-:S04]  /*0870*/  FADD R36, R46, 0.0010000000474974513054 ;  /* 0x3a83126f2e247421 */ /* 0x002fc80000000000 */
[----:B------:R0:W1:Y:S01]  /*0880*/  MUFU.SQRT R46, R36 ;  /* 0x00000024002e7308 */ /* 0x0000620000002000 */
[----:B------:R-:W-:Y:S02]  /*0890*/  P2R R44, PR, RZ, 0x1 ;  /* 0x00000001ff2c7803 */ /* 0x000fe40000000000 */
[----:B------:R-:W-:Y:S01]  /*08a0*/  CS2R R28, SRZ ;  /* 0x00000000001c7805 */ /* 0x000fe2000001ff00 */
[----:B------:R-:W-:-:S05]  /*08b0*/  IMAD.WIDE R40, R8, 0x4, R40 ;  /* 0x0000000408287825 */ /* 0x000fca00078e0228 */
[----:B------:R5:W3:Y:S01]  /*08c0*/  @P3 LDG.E.EL.64 R28, desc[UR4][R40.64] ;  /* 0x00000004281c3981 */ /* 0x000ae2000c2e1b00 */
[----:B------:R-:W-:Y:S01]  /*08d0*/  CS2R R32, SRZ ;  /* 0x0000000000207805 */ /* 0x000fe2000001ff00 */
[----:B------:R-:W-:Y:S01]  /*08e0*/  IMAD.WIDE R42, R8, 0x4, R42 ;  /* 0x00000004082a7825 */ /* 0x000fe200078e022a */
[----:B0-----:R-:W0:Y:S01]  /*08f0*/  LDC.64 R36, c[0x0][0x258] ;  /* 0x00009600ff247b82 */ /* 0x001e220000000a00 */
[----:B-1----:R-:W-:-:S03]  /*0900*/  FSETP.GEU.AND P1, PT, R46, 1.175494350822287508e-38, PT ;  /* 0x008000002e00780b */ /* 0x002fc60003f2e000 */
[----:B------:R1:W3:Y:S04]  /*0910*/  @P3 LDG.E.EL.64 R32, desc[UR4][R42.64] ;  /* 0x000000042a203981 */ /* 0x0002e8000c2e1b00 */
[----:B-----5:R-:W5:Y:S01]  /*0920*/  LDC.64 R40, c[0x0][0x250] ;  /* 0x00009400ff287b82 */ /* 0x020f620000000a00 */
[----:B-1----:R-:W-:Y:S01]  /*0930*/  CS2R R42, SRZ ;  /* 0x00000000002a7805 */ /* 0x002fe2000001ff00 */
[----:B-----5:R-:W-:-:S05]  /*0940*/  IMAD.WIDE R40, R8, 0x4, R40 ;  /* 0x0000000408287825 */ /* 0x020fca00078e0228 */
[----:B------:R1:W5:Y:S02]  /*0950*/  @P4 LDG.E.EL.64 R42, desc[UR4][R40.64+-0x100] ;  /* 0xffff0004282a4981 */ /* 0x000364000c2e1b00 */
[----:B-1----:R-:W1:Y:S01]  /*0960*/  LDC.64 R40, c[0x0][0x290] ;  /* 0x0000a400ff287b82 */ /* 0x002e620000000a00 */
[----:B0-----:R-:W-:-:S04]  /*0970*/  IMAD.WIDE R36, R8, 0x4, R36 ;  /* 0x0000000408247825 */ /* 0x001fc800078e0224 */
[----:B-1----:R-:W-:Y:S01]  /*0980*/  IMAD.WIDE R40, R8, 0x4, R40 ;  /* 0x0000000408287825 */ /* 0x002fe200078e0228 */
[----:B--2---:R-:W-:-:S05]  /*0990*/  SEL R26, R26, RZ, P4 ;  /* 0x000000ff1a1a7207 */ /* 0x004fca0002000000 */
[----:B------:R-:W-:-:S04]  /*09a0*/  FADD R26, R26, 0.0010000000474974513054 ;  /* 0x3a83126f1a1a7421 */ /* 0x000fc80000000000 */
[----:B------:R-:W0:Y:S01]  /*09b0*/  MUFU.SQRT R51, R26 ;  /* 0x0000001a00337308 */ /* 0x000e220000002000 */
[----:B------:R-:W-:-:S05]  /*09c0*/  SEL R27, R27, RZ, P4 ;  /* 0x000000ff1b1b7207 */ /* 0x000fca0002000000 */
[----:B------:R-:W-:-:S04]  /*09d0*/  FADD R53, R27, 0.0010000000474974513054 ;  /* 0x3a83126f1b357421 */ /* 0x000fc80000000000 */
[----:B------:R-:W1:Y:S01]  /*09e0*/  MUFU.SQRT R52, R53 ;  /* 0x0000003500347308 */ /* 0x000e620000002000 */
[C---:B0-----:R-:W-:Y:S02]  /*09f0*/  FSETP.GT.AND P6, PT, R51.reuse, 8.50705917302346158658e+37, PT ;  /* 0x7e8000003300780b */ /* 0x041fe40003fc4000 */
[----:B------:R-:W-:Y:S02]  /*0a00*/  CS2R R26, SRZ ;  /* 0x00000000001a7805 */ /* 0x000fe4000001ff00 */
[----:B------:R-:W-:Y:S02]  /*0a10*/  FSETP.GEU.AND P5, PT, R51, 1.175494350822287508e-38, PT ;  /* 0x008000003300780b */ /* 0x000fe40003fae000 */
[----:B------:R-:W-:Y:S02]  /*0a20*/  FSEL R50, R21, 1, P6 ;  /* 0x3f80000015327808 */ /* 0x000fe40003000000 */
[----:B------:R0:W2:Y:S05]  /*0a30*/  @P4 LDG.E.EL.64 R26, desc[UR4][R34.64+-0x100] ;  /* 0xffff0004221a4981 */ /* 0x0000aa000c2e1b00 */
[----:B------:R-:W-:Y:S01]  /*0a40*/  @P6 FMUL R51, R51, 0.25 ;  /* 0x3e80000033336820 */ /* 0x000fe20000400000 */
[C---:B-1----:R-:W-:Y:S01]  /*0a50*/  FSETP.GT.AND P6, PT, R52.reuse, 8.50705917302346158658e+37, PT ;  /* 0x7e8000003400780b */ /* 0x042fe20003fc4000 */
[----:B0-----:R-:W0:Y:S01]  /*0a60*/  MUFU.SQRT R35, R49 ;  /* 0x0000003100237308 */ /* 0x001e220000002000 */
[----:B------:R-:W-:-:S02]  /*0a70*/  FSETP.GEU.AND P2, PT, R52, 1.175494350822287508e-38, PT ;  /* 0x008000003400780b */ /* 0x000fc40003f4e000 */
[----:B------:R-:W-:-:S09]  /*0a80*/  FSEL R53, R21, 1, P6 ;  /* 0x3f80000015357808 */ /* 0x000fd20003000000 */
[----:B------:R-:W-:Y:S01]  /*0a90*/  @P6 FMUL R52, R52, 0.25 ;  /* 0x3e80000034346820 */ /* 0x000fe20000400000 */
[----:B------:R-:W-:Y:S02]  /*0aa0*/  FSETP.GT.AND P6, PT, R46, 8.50705917302346158658e+37, PT ;  /* 0x7e8000002e00780b */ /* 0x000fe40003fc4000 */
[----:B0-----:R-:W-:Y:S02]  /*0ab0*/  FSETP.GT.AND P0, PT, R35, 8.50705917302346158658e+37, PT ;  /* 0x7e8000002300780b */ /* 0x001fe40003f04000 */
[C---:B------:R-:W-:Y:S02]  /*0ac0*/  FSEL R34, R21.reuse, 1, P6 ;  /* 0x3f80000015227808 */ /* 0x040fe40003000000 */
[----:B------:R-:W-:-:S07]  /*0ad0*/  FSEL R21, R21, 1, P0 ;  /* 0x3f80000015157808 */ /* 0x000fce0000000000 */
[----:B------:R-:W-:Y:S01]  /*0ae0*/  @P6 FMUL R46, R46, 0.25 ;  /* 0x3e8000002e2e6820 */ /* 0x000fe20000400000 */
[C---:B------:R-:W-:Y:S01]  /*0af0*/  FSETP.GEU.AND P6, PT, R35.reuse, 1.175494350822287508e-38, PT ;  /* 0x008000002300780b */ /* 0x040fe20003fce000 */
[----:B------:R-:W-:Y:S01]  /*0b00*/  @P0 FMUL R35, R35, 0.25 ;  /* 0x3e80000023230820 */ /* 0x000fe20000400000 */
[----:B------:R-:W-:-:S13]  /*0b10*/  ISETP.NE.AND P0, PT, R44, RZ, PT ;  /* 0x000000ff2c00720c */ /* 0x000fda0003f05270 */
[----:B------:R-:W-:Y:S01]  /*0b20*/  @!P0 FMUL R15, R15, 16777216 ;  /* 0x4b8000000f0f8820 */ /* 0x000fe20000400000 */
[----:B------:R-:W-:Y:S01]  /*0b30*/  @!P0 FMUL R20, R20, 16777216 ;  /* 0x4b80000014148820 */ /* 0x000fe20000400000 */
[----:B------:R-:W-:Y:S01]  /*0b40*/  ISETP.NE.AND P0, PT, R11, RZ, PT ;  /* 0x000000ff0b00720c */ /* 0x000fe20003f05270 */
[----:B------:R-:W-:Y:S01]  /*0b50*/  @!P1 FMUL R46, R46, 16777216 ;  /* 0x4b8000002e2e9820 */ /* 0x000fe20000400000 */
[----:B------:R-:W-:Y:S01]  /*0b60*/  @!P1 FMUL R34, R34, 16777216 ;  /* 0x4b80000022229820 */ /* 0x000fe20000400000 */
[----:B------:R-:W-:-:S10]  /*0b70*/  ISETP.NE.AND P1, PT, R7, RZ, PT ;  /* 0x000000ff0700720c */ /* 0x000fd40003f25270 */
[----:B------:R-:W-:Y:S01]  /*0b80*/  @!P0 FMUL R18, R18, 16777216 ;  /* 0x4b80000012128820 */ /* 0x000fe20000400000 */
[----:B------:R-:W-:Y:S01]  /*0b90*/  @!P0 FMUL R19, R19, 16777216 ;  /* 0x4b80000013138820 */ /* 0x000fe20000400000 */
[----:B------:R-:W-:Y:S02]  /*0ba0*/  ISETP.NE.AND P0, PT, R3, RZ, PT ;  /* 0x000000ff0300720c */ /* 0x000fe40003f05270 */
[----:B------:R0:W1:Y:S02]  /*0bb0*/  MUFU.RCP R3, R6 ;  /* 0x0000000600037308 */ /* 0x0000640000001000 */
[----:B0-----:R-:W-:Y:S01]  /*0bc0*/  CS2R R6, SRZ ;  /* 0x0000000000067805 */ /* 0x001fe2000001ff00 */
[----:B------:R-:W-:Y:S01]  /*0bd0*/  @!P2 FMUL R52, R52, 16777216 ;  /* 0x4b8000003434a820 */ /* 0x000fe20000400000 */
[----:B------:R-:W-:-:S04]  /*0be0*/  @!P2 FMUL R53, R53, 16777216 ;  /* 0x4b8000003535a820 */ /* 0x000fc80000400000 */
[----:B------:R0:W2:Y:S01]  /*0bf0*/  @P4 LDG.E.EL.64 R6, desc[UR4][R22.64+-0x100] ;  /* 0xffff000416064981 */ /* 0x0000a2000c2e1b00 */
[----:B------:R-:W-:Y:S01]  /*0c00*/  ISETP.NE.AND P2, PT, R0, RZ, PT ;  /* 0x000000ff0000720c */ /* 0x000fe20003f45270 */
[----:B------:R-:W-:Y:S01]  /*0c10*/  @!P6 FMUL R35, R35, 16777216 ;  /* 0x4b8000002323e820 */ /* 0x000fe20000400000 */
[----:B-1----:R-:W-:Y:S01]  /*0c20*/  FMUL R0, R3, R2 ;  /* 0x0000000203007220 */ /* 0x002fe20000400000 */
[----:B0-----:R-:W0:Y:S01]  /*0c30*/  LDC.64 R22, c[0x0][0x2a0] ;  /* 0x0000a800ff167b82 */ /* 0x001e220000000a00 */
[----:B------:R-:W-:Y:S08]  /*0c40*/  MUFU.RCP R2, R13 ;  /* 0x0000000d00027308 */ /* 0x000ff00000001000 */
[----:B------:R-:W1:Y:S08]  /*0c50*/  MUFU.RCP R44, R52 ;  /* 0x00000034002c7308 */ /* 0x000e700000001000 */
[----:B------:R-:W3:Y:S08]  /*0c60*/  MUFU.RCP R13, R46 ;  /* 0x0000002e000d7308 */ /* 0x000ef00000001000 */
[----:B------:R-:W4:Y:S01]  /*0c70*/  MUFU.RCP R52, R35 ;  /* 0x0000002300347308 */ /* 0x000f220000001000 */
[----:B------:R-:W-:Y:S01]  /*0c80*/  @!P6 FMUL R21, R21, 16777216 ;  /* 0x4b8000001515e820 */ /* 0x000fe20000400000 */
[----:B-1----:R-:W-:Y:S01]  /*0c90*/  FMUL R44, R44, R53 ;  /* 0x000000352c2c7220 */ /* 0x002fe20000400000 */
[----:B---3--:R-:W-:-:S02]  /*0ca0*/  FMUL R34, R13, R34 ;  /* 0x000000220d227220 */ /* 0x008fc40000400000 */
[----:B----4-:R-:W-:Y:S01]  /*0cb0*/  FMUL R13, R52, R21 ;  /* 0x00000015340d7220 */ /* 0x010fe20000400000 */
[----:B0-----:R-:W-:Y:S02]  /*0cc0*/  IMAD.WIDE R52, R8, 0x4, R22 ;  /* 0x0000000408347825 */ /* 0x001fe400078e0216 */
[----:B------:R-:W0:Y:S02]  /*0cd0*/  LDC.64 R22, c[0x0][0x2a8] ;  /* 0x0000aa00ff167b82 */ /* 0x000e240000000a00 */
[----:B------:R-:W-:Y:S01]  /*0ce0*/  @!P5 FMUL R51, R51, 16777216 ;  /* 0x4b8000003333d820 */ /* 0x000fe20000400000 */
[----:B------:R-:W-:Y:S01]  /*0cf0*/  @!P5 FMUL R50, R50, 16777216 ;  /* 0x4b8000003232d820 */ /* 0x000fe20000400000 */
[----:B------:R-:W-:Y:S01]  /*0d00*/  FMUL R5, R2, R5 ;  /* 0x0000000502057220 */ /* 0x000fe20000400000 */
[----:B------:R-:W1:Y:S01]  /*0d10*/  MUFU.RCP R15, R15 ;  /* 0x0000000f000f7308 */ /* 0x000e620000001000 */
[----:B------:R-:W-:Y:S02]  /*0d20*/  ISETP.NE.AND P5, PT, R10, RZ, PT ;  /* 0x000000ff0a00720c */ /* 0x000fe40003fa5270 */
[----:B------:R-:W-:-:S02]  /*0d30*/  CS2R R2, SRZ ;  /* 0x0000000000027805 */ /* 0x000fc4000001ff00 */
[----:B------:R-:W-:-:S04]  /*0d40*/  CS2R R10, SRZ ;  /* 0x00000000000a7805 */ /* 0x000fc8000001ff00 */
[----:B------:R3:W4:Y:S05]  /*0d50*/  @P4 LDG.E.EL.64 R2, desc[UR4][R36.64+-0x100] ;  /* 0xffff000424024981 */ /* 0x00072a000c2e1b00 */
[----:B------:R0:W4:Y:S01]  /*0d60*/  @P5 LDG.E.EL.64 R10, desc[UR4][R24.64+-0x380] ;  /* 0xfffc8004180a5981 */ /* 0x000122000c2e1b00 */
[----:B---3--:R-:W-:Y:S01]  /*0d70*/  CS2R R36, SRZ ;  /* 0x0000000000247805 */ /* 0x008fe2000001ff00 */
[----:B-1----:R-:W-:Y:S01]  /*0d80*/  FMUL R46, R15, R20 ;  /* 0x000000140f2e7220 */ /* 0x002fe20000400000 */
[----:B------:R-:W-:Y:S01]  /*0d90*/  CS2R R20, SRZ ;  /* 0x0000000000147805 */ /* 0x000fe2000001ff00 */
[----:B0-----:R-:W-:-:S03]  /*0da0*/  IMAD.WIDE R22, R8, 0x4, R22 ;  /* 0x0000000408167825 */ /* 0x001fc600078e0216 */
[----:B------:R-:W3:Y:S01]  /*0db0*/  @P5 LDG.E.EL.64 R36, desc[UR4][R40.64+-0x380] ;  /* 0xfffc800428245981 */ /* 0x000ee2000c2e1b00 */
[----:B------:R-:W-:-:S03]  /*0dc0*/  CS2R R24, SRZ ;  /* 0x0000000000187805 */ /* 0x000fc6000001ff00 */
[----:B------:R-:W3:Y:S04]  /*0dd0*/  @P5 LDG.E.EL.64 R20, desc[UR4][R52.64+-0x380] ;  /* 0xfffc800434145981 */ /* 0x000ee8000c2e1b00 */
[----:B------:R3:W3:Y:S01]  /*0de0*/  @P5 LDG.E.EL.64 R24, desc[UR4][R22.64+-0x380] ;  /* 0xfffc800416185981 */ /* 0x0006e2000c2e1b00 */
[----:B------:R-:W0:Y:S01]  /*0df0*/  MUFU.RCP R18, R18 ;  /* 0x0000001200127308 */ /* 0x000e220000001000 */
[----:B------:R-:W-:Y:S02]  /*0e00*/  SEL R28, R28, RZ, P3 ;  /* 0x000000ff1c1c7207 */ /* 0x000fe40001800000 */
[----:B------:R-:W-:Y:S02]  /*0e10*/  SEL R15, R38, RZ, P3 ;  /* 0x000000ff260f7207 */ /* 0x000fe40001800000 */
[----:B------:R-:W-:-:S03]  /*0e20*/  SEL R29, R29, RZ, P3 ;  /* 0x000000ff1d1d7207 */ /* 0x000fc60001800000 */
[----:B------:R-:W-:Y:S01]  /*0e30*/  FADD R15, R15, -R28 ;  /* 0x8000001c0f0f7221 */ /* 0x000fe20000000000 */
[----:B------:R-:W-:Y:S01]  /*0e40*/  SEL R32, R32, RZ, P3 ;  /* 0x000000ff20207207 */ /* 0x000fe20001800000 */
[----:B0-----:R-:W-:Y:S01]  /*0e50*/  FMUL R19, R18, R19 ;  /* 0x0000001312137220 */ /* 0x001fe20000400000 */
[----:B------:R-:W-:Y:S01]  /*0e60*/  SEL R18, R39, RZ, P3 ;  /* 0x000000ff27127207 */ /* 0x000fe20001800000 */
[----:B------:R-:W-:Y:S01]  /*0e70*/  FMUL R0, R0, R15 ;  /* 0x0000000f00007220 */ /* 0x000fe20000400000 */
[----:B------:R-:W-:-:S03]  /*0e80*/  SEL R15, R30, RZ, P3 ;  /* 0x000000ff1e0f7207 */ /* 0x000fc60001800000 */
[----:B------:R-:W-:Y:S02]  /*0e90*/  FADD R18, R18, -R29 ;  /* 0x8000001d12127221 */ /* 0x000fe40000000000 */
[----:B------:R-:W-:Y:S01]  /*0ea0*/  FFMA R0, R15, R0, R32 ;  /* 0x000000000f007223 */ /* 0x000fe20000000020 */
[----:B------:R-:W-:Y:S01]  /*0eb0*/  FADD R45, R48, -R45 ;  /* 0x8000002d302d7221 */ /* 0x000fe20000000000 */
[----:B------:R-:W0:Y:S01]  /*0ec0*/  MUFU.RCP R51, R51 ;  /* 0x0000003300337308 */ /* 0x000e220000001000 */
[----:B------:R-:W-:Y:S02]  /*0ed0*/  FADD R16, R47, -R16 ;  /* 0x800000102f107221 */ /* 0x000fe40000000000 */
[----:B------:R-:W-:Y:S02]  /*0ee0*/  FMUL R34, R34, R45 ;  /* 0x0000002d22227220 */ /* 0x000fe40000400000 */
[----:B------:R-:W-:Y:S02]  /*0ef0*/  FMUL R13, R13, R16 ;  /* 0x000000100d0d7220 */ /* 0x000fe40000400000 */
[----:B------:R-:W-:Y:S01]  /*0f00*/  FFMA R9, R14, R34, R9 ;  /* 0x000000220e097223 */ /* 0x000fe20000000009 */
[----:B-----5:R-:W-:Y:S01]  /*0f10*/  SEL R42, R42, RZ, P4 ;  /* 0x000000ff2a2a7207 */ /* 0x020fe20002000000 */
[----:B------:R-:W-:Y:S01]  /*0f20*/  FFMA R12, R17, R13, R12 ;  /* 0x0000000d110c7223 */ /* 0x000fe2000000000c */
[----:B0-----:R-:W-:Y:S01]  /*0f30*/  FMUL R50, R51, R50 ;  /* 0x0000003233327220 */ /* 0x001fe20000400000 */
[----:B------:R-:W-:Y:S01]  /*0f40*/  ISETP.GT.AND P6, PT, R8, 0xdf, PT ;  /* 0x000000df0800780c */ /* 0x000fe20003fc4270 */
[----:B------:R-:W-:Y:S01]  /*0f50*/  FMUL R5, R5, R18 ;  /* 0x0000001205057220 */ /* 0x000fe20000400000 */
[----:B------:R-:W-:-:S02]  /*0f60*/  SEL R8, R31, RZ, P3 ;  /* 0x000000ff1f087207 */ /* 0x000fc40001800000 */
[----:B------:R-:W-:Y:S02]  /*0f70*/  SEL R33, R33, RZ, P3 ;  /* 0x000000ff21217207 */ /* 0x000fe40001800000 */
[----:B--2---:R-:W-:Y:S02]  /*0f80*/  SEL R29, R26, RZ, P4 ;  /* 0x000000ff1a1d7207 */ /* 0x004fe40002000000 */
[----:B------:R-:W-:Y:S02]  /*0f90*/  SEL R26, R27, RZ, P4 ;  /* 0x000000ff1b1a7207 */ /* 0x000fe40002000000 */
[----:B------:R-:W-:-:S05]  /*0fa0*/  SEL R6, R6, RZ, P4 ;  /* 0x000000ff06067207 */ /* 0x000fca0002000000 */
[----:B------:R-:W-:Y:S01]  /*0fb0*/  FADD R15, R6, -R29 ;  /* 0x8000001d060f7221 */ /* 0x000fe20000000000 */
[----:B------:R-:W-:-:S05]  /*0fc0*/  SEL R7, R7, RZ, P4 ;  /* 0x000000ff07077207 */ /* 0x000fca0002000000 */
[----:B------:R-:W-:Y:S01]  /*0fd0*/  FADD R7, R7, -R26 ;  /* 0x8000001a07077221 */ /* 0x000fe20000000000 */
[----:B------:R-:W-:-:S03]  /*0fe0*/  FMUL R15, R50, R15 ;  /* 0x0000000f320f7220 */ /* 0x000fc60000400000 */
[----:B------:R-:W-:Y:S01]  /*0ff0*/  FMUL R7, R44, R7 ;  /* 0x000000072c077220 */ /* 0x000fe20000400000 */
[----:B----4-:R-:W-:Y:S02]  /*1000*/  SEL R10, R10, RZ, P5 ;  /* 0x000000ff0a0a7207 */ /* 0x010fe40002800000 */
[----:B------:R-:W-:Y:S02]  /*1010*/  SEL R6, R11, RZ, P5 ;  /* 0x000000ff0b067207 */ /* 0x000fe40002800000 */
[----:B---3--:R-:W-:Y:S02]  /*1020*/  SEL R23, R36, RZ, P5 ;  /* 0x000000ff24177207 */ /* 0x008fe40002800000 */
[----:B------:R-:W-:-:S03]  /*1030*/  SEL R37, R37, RZ, P5 ;  /* 0x000000ff25257207 */ /* 0x000fc60002800000 */
[----:B------:R-:W-:Y:S02]  /*1040*/  FADD R11, R10, -R23 ;  /* 0x800000170a0b7221 */ /* 0x000fe40000000000 */
[----:B------:R-:W-:Y:S01]  /*1050*/  FADD R6, R6, -R37 ;  /* 0x8000002506067221 */ /* 0x000fe20000000000 */
[----:B------:R-:W-:Y:S01]  /*1060*/  SEL R23, R20, RZ, P5 ;  /* 0x000000ff14177207 */ /* 0x000fe20002800000 */
[----:B------:R-:W-:Y:S01]  /*1070*/  FMUL R11, R46, R11 ;  /* 0x0000000b2e0b7220 */ /* 0x000fe20000400000 */
[----:B------:R-:W-:Y:S01]  /*1080*/  SEL R24, R24, RZ, P5 ;  /* 0x000000ff18187207 */ /* 0x000fe20002800000 */
[----:B------:R-:W-:Y:S01]  /*1090*/  FMUL R6, R19, R6 ;  /* 0x0000000613067220 */ /* 0x000fe20000400000 */
[----:B------:R-:W-:Y:S02]  /*10a0*/  SEL R10, R21, RZ, P5 ;  /* 0x000000ff150a7207 */ /* 0x000fe40002800000 */
[----:B------:R-:W-:Y:S01]  /*10b0*/  SEL R25, R25, RZ, P5 ;  /* 0x000000ff19197207 */ /* 0x000fe20002800000 */
[----:B------:R-:W-:Y:S01]  /*10c0*/  FFMA R11, R23, R11, R24 ;  /* 0x0000000b170b7223 */ /* 0x000fe20000000018 */
[----:B------:R-:W-:-:S02]  /*10d0*/  SEL R13, R2, RZ, P4 ;  /* 0x000000ff020d7207 */ /* 0x000fc40002000000 */
[----:B------:R-:W-:Y:S01]  /*10e0*/  SEL R17, R3, RZ, P4 ;  /* 0x000000ff03117207 */ /* 0x000fe20002000000 */
[----:B------:R-:W-:Y:S01]  /*10f0*/  FFMA R6, R10, R6, R25 ;  /* 0x000000060a067223 */ /* 0x000fe20000000019 */
[----:B------:R-:W-:Y:S01]  /*1100*/  SEL R10, R43, RZ, P4 ;  /* 0x000000ff2b0a7207 */ /* 0x000fe20002000000 */
[----:B------:R-:W0:Y:S01]  /*1110*/  LDC.64 R2, c[0x0][0x2b0] ;  /* 0x0000ac00ff027b82 */ /* 0x000e220000000a00 */
[----:B------:R-:W-:Y:S02]  /*1120*/  FSETP.GEU.AND P4, PT, R9, RZ, PT ;  /* 0x000000ff0900720b */ /* 0x000fe40003f8e000 */
[----:B------:R-:W-:Y:S02]  /*1130*/  FSETP.GEU.AND P5, PT, R11, RZ, PT ;  /* 0x000000ff0b00720b */ /* 0x000fe40003fae000 */
[----:B------:R-:W-:Y:S02]  /*1140*/  FSEL R16, R9, RZ, P4 ;  /* 0x000000ff09107208 */ /* 0x000fe40002000000 */
[----:B------:R-:W-:-:S02]  /*1150*/  FSETP.GEU.AND P4, PT, R12, RZ, PT ;  /* 0x000000ff0c00720b */ /* 0x000fc40003f8e000 */
[----:B------:R-:W-:Y:S01]  /*1160*/  FSEL R11, R11, RZ, P5 ;  /* 0x000000ff0b0b7208 */ /* 0x000fe20002800000 */
[----:B------:R-:W-:Y:S01]  /*1170*/  FFMA R7, R10, R7, R17 ;  /* 0x000000070a077223 */ /* 0x000fe20000000011 */
[----:B------:R-:W-:Y:S02]  /*1180*/  FSETP.GEU.AND P5, PT, R6, RZ, PT ;  /* 0x000000ff0600720b */ /* 0x000fe40003fae000 */
[----:B------:R-:W-:Y:S01]  /*1190*/  FSEL R17, R12, RZ, P4 ;  /* 0x000000ff0c117208 */ /* 0x000fe20002000000 */
[----:B------:R-:W-:Y:S01]  /*11a0*/  FFMA R15, R42, R15, R13 ;  /* 0x0000000f2a0f7223 */ /* 0x000fe2000000000d */
[----:B------:R-:W-:Y:S02]  /*11b0*/  ISETP.GE.AND P4, PT, R4, 0x158880, PT ;  /* 0x001588800400780c */ /* 0x000fe40003f86270 */
[----:B------:R-:W-:Y:S02]  /*11c0*/  FSEL R6, R6, RZ, P5 ;  /* 0x000000ff06067208 */ /* 0x000fe40002800000 */
[----:B------:R-:W-:-:S02]  /*11d0*/  @P2 FSEL R16, R11, RZ, P6 ;  /* 0x000000ff0b102208 */ /* 0x000fc40003000000 */
[----:B------:R-:W-:Y:S01]  /*11e0*/  @P2 FSEL R17, R6, RZ, P6 ;  /* 0x000000ff06112208 */ /* 0x000fe20003000000 */
[----:B------:R-:W-:Y:S01]  /*11f0*/  FFMA R6, R8, R5, R33 ;  /* 0x0000000508067223 */ /* 0x000fe20000000021 */
[----:B------:R-:W-:Y:S02]  /*1200*/  FSETP.GEU.AND P2, PT, R15, RZ, PT ;  /* 0x000000ff0f00720b */ /* 0x000fe40003f4e000 */
[----:B------:R-:W-:Y:S02]  /*1210*/  FSETP.GEU.AND P3, PT, R7, RZ, PT ;  /* 0x000000ff0700720b */ /* 0x000fe40003f6e000 */
[----:B------:R-:W-:Y:S02]  /*1220*/  @!P0 FSEL R16, R15, RZ, P2 ;  /* 0x000000ff0f108208 */ /* 0x000fe40001000000 */
[----:B------:R-:W-:Y:S02]  /*1230*/  @!P0 FSEL R17, R7, RZ, P3 ;  /* 0x000000ff07118208 */ /* 0x000fe40001800000 */
[----:B------:R-:W-:-:S02]  /*1240*/  FSETP.GEU.AND P0, PT, R0, RZ, PT ;  /* 0x000000ff0000720b */ /* 0x000fc40003f0e000 */
[----:B------:R-:W-:Y:S01]  /*1250*/  FSETP.GEU.AND P2, PT, R6, RZ, PT ;  /* 0x000000ff0600720b */ /* 0x000fe20003f4e000 */
[----:B0-----:R-:W-:Y:S01]  /*1260*/  IMAD.WIDE R4, R4, 0x4, R2 ;  /* 0x0000000404047825 */ /* 0x001fe200078e0202 */
[----:B------:R-:W-:Y:S02]  /*1270*/  @!P1 FSEL R16, R0, RZ, P0 ;  /* 0x000000ff00109208 */ /* 0x000fe40000000000 */
[----:B------:R-:W-:Y:S01]  /*1280*/  @!P1 FSEL R17, R6, RZ, P2 ;  /* 0x000000ff06119208 */ /* 0x000fe20001000000 */
[----:B------:R-:W-:Y:S08]  /*1290*/  @P4 EXIT ;  /* 0x000000000000494d */ /* 0x000ff00003800000 */
[----:B------:R-:W-:Y:S01]  /*12a0*/  STG.E.64 desc[UR4][R4.64], R16 ;  /* 0x0000001004007986 */ /* 0x000fe2000c101b04 */
[----:B------:R-:W-:Y:S05]  /*12b0*/  EXIT ;  /* 0x000000000000794d */ /* 0x000fea0003800000 */
.L_x_0:
[----:B------:R-:W-:-:S00]  /*12c0*/  BRA `(.L_x_0) ;  /* 0xfffffffc00fc7947 */ /* 0x000fc0000383ffff */
[----:B------:R-:W-:-:S00]  /*12d0*/  NOP ;  /* 0x0000000000007918 */ /* 0x000fc00000000000 */
        /* <DEDUP_REMOVED lines=10> */
.L_x_1:


//--------------------- .nv.global.init           --------------------------
	.section	.nv.global.init,"aw",@progbits
.nv.global.init:
	.type		_$_str,@object
	.size		_$_str,(_$_str_$_2 - _$_str)
_$_str:
        /*0000*/ 	.byte	0x5f, 0x5f, 0x43, 0x55, 0x44, 0x41, 0x5f, 0x46, 0x54, 0x5a, 0x00
	.type		_$_str_$_2,@object
	.size		_$_str_$_2,(.L_1 - _$_str_$_2)
_$_str_$_2:
        /*000b*/ 	.byte	0x5f, 0x5f, 0x43, 0x55, 0x44, 0x41, 0x5f, 0x50, 0x52, 0x45, 0x43, 0x5f, 0x53, 0x51, 0x52, 0x54
        /*001b*/ 	.byte	0x00
.L_1:


//--------------------- .nv.constant0.triton_poi_fused_cat_22 --------------------------
	.section	.nv.constant0.triton_poi_fused_cat_22,"a",@progbits
	.sectionflags	@""
	.align	4
.nv.constant0.triton_poi_fused_cat_22:
	.zero		700
